//
// Generated by NVIDIA NVVM Compiler
//
// Compiler Build ID: CL-36424714
// Cuda compilation tools, release 13.0, V13.0.88
// Based on NVVM 20.0.0
//

.version 9.0
.target sm_100
.address_size 64

	// .globl	_Z9addKernelPiS_S_y

.visible .entry _Z9addKernelPiS_S_y(
	.param .u64 .ptr .align 1 _Z9addKernelPiS_S_y_param_0,
	.param .u64 .ptr .align 1 _Z9addKernelPiS_S_y_param_1,
	.param .u64 .ptr .align 1 _Z9addKernelPiS_S_y_param_2,
	.param .u64 _Z9addKernelPiS_S_y_param_3
)
{
	.reg .pred 	%p<2>;
	.reg .b32 	%r<8>;
	.reg .b64 	%rd<13>;

	ld.param.u64 	%rd2, [_Z9addKernelPiS_S_y_param_0];
	ld.param.u64 	%rd3, [_Z9addKernelPiS_S_y_param_1];
	ld.param.u64 	%rd4, [_Z9addKernelPiS_S_y_param_2];
	ld.param.u64 	%rd5, [_Z9addKernelPiS_S_y_param_3];
	mov.u32 	%r1, %tid.x;
	mov.u32 	%r2, %ntid.x;
	mov.u32 	%r3, %ctaid.x;
	mad.lo.s32 	%r4, %r2, %r3, %r1;
	cvt.s64.s32 	%rd1, %r4;
	setp.le.u64 	%p1, %rd5, %rd1;
	@%p1 bra 	$L__BB0_2;
	cvta.to.global.u64 	%rd6, %rd3;
	cvta.to.global.u64 	%rd7, %rd4;
	cvta.to.global.u64 	%rd8, %rd2;
	shl.b64 	%rd9, %rd1, 2;
	add.s64 	%rd10, %rd6, %rd9;
	ld.global.u32 	%r5, [%rd10];
	add.s64 	%rd11, %rd7, %rd9;
	ld.global.u32 	%r6, [%rd11];
	add.s32 	%r7, %r6, %r5;
	add.s64 	%rd12, %rd8, %rd9;
	st.global.u32 	[%rd12], %r7;
$L__BB0_2:
	ret;

}


// ===== COMPILED SASS (sm_100) =====

	.target	sm_100

	.elftype	@"ET_EXEC"


//--------------------- .note.nv.tkinfo           --------------------------
	.section	.note.nv.tkinfo,"",@"SHT_NOTE"
	.sectionflags	@"SHF_NOTE_NV_TKINFO"
	.tkinfo
        /*0018*/ 	.word	0x00000002
        /*0030*/ 	.string	""
        /*0030*/ 	.string	"ptxas"
        /*0030*/ 	.string	"Cuda compilation tools, release 13.0, V13.0.88"
        /*0030*/ 	.string	"Build cuda_13.0.r13.0/compiler.36424714_0"
        /*0030*/ 	.string	"-arch sm_100 -m 64 "



//--------------------- .note.nv.cuinfo           --------------------------
	.section	.note.nv.cuinfo,"",@"SHT_NOTE"
	.sectionflags	@"SHF_NOTE_NV_CUINFO"
        /*0018*/ 	.short	0x0002
        /*001a*/ 	.short	0x0064
        /*001c*/ 	.short	0x0082
	.zero		2


//--------------------- .nv.info                  --------------------------
	.section	.nv.info,"",@"SHT_CUDA_INFO"
	.align	4


	//----- nvinfo : EIATTR_REGCOUNT
	.align		4
        /*0000*/ 	.byte	0x04, 0x2f
        /*0002*/ 	.short	(.L_1 - .L_0)
	.align		4
.L_0:
        /*0004*/ 	.word	index@(_Z9addKernelPiS_S_y)
        /*0008*/ 	.word	0x0000000c


	//----- nvinfo : EIATTR_FRAME_SIZE
	.align		4
.L_1:
        /*000c*/ 	.byte	0x04, 0x11
        /*000e*/ 	.short	(.L_3 - .L_2)
	.align		4
.L_2:
        /*0010*/ 	.word	index@(_Z9addKernelPiS_S_y)
        /*0014*/ 	.word	0x00000000


	//----- nvinfo : EIATTR_MIN_STACK_SIZE
	.align		4
.L_3:
        /*0018*/ 	.byte	0x04, 0x12
        /*001a*/ 	.short	(.L_5 - .L_4)
	.align		4
.L_4:
        /*001c*/ 	.word	index@(_Z9addKernelPiS_S_y)
        /*0020*/ 	.word	0x00000000
.L_5:


//--------------------- .nv.compat                --------------------------
	.section	.nv.compat,"",@"SHT_CUDA_COMPAT_INFO"
	.align	4
        /*0000*/ 	.byte	0x02, 0x09, 0x00, 0x00, 0x02, 0x02, 0x01, 0x00, 0x02, 0x05, 0x05, 0x00, 0x03, 0x07, 0x01, 0x01
        /*0010*/ 	.byte	0x02, 0x03, 0x00, 0x00, 0x02, 0x06, 0x01, 0x00, 0x04, 0x0b, 0x08, 0x00, 0x09, 0x00, 0x00, 0x00
        /*0020*/ 	.byte	0x00, 0x00, 0x00, 0x00


//--------------------- .nv.info._Z9addKernelPiS_S_y --------------------------
	.section	.nv.info._Z9addKernelPiS_S_y,"",@"SHT_CUDA_INFO"
	.sectionflags	@""
	.align	4


	//----- nvinfo : EIATTR_CUDA_API_VERSION
	.align		4
        /*0000*/ 	.byte	0x04, 0x37
        /*0002*/ 	.short	(.L_7 - .L_6)
.L_6:
        /*0004*/ 	.word	0x00000082


	//----- nvinfo : EIATTR_KPARAM_INFO
	.align		4
.L_7:
        /*0008*/ 	.byte	0x04, 0x17
        /*000a*/ 	.short	(.L_9 - .L_8)
.L_8:
        /*000c*/ 	.word	0x00000000
        /*0010*/ 	.short	0x0003
        /*0012*/ 	.short	0x0018
        /*0014*/ 	.byte	0x00, 0xf0, 0x21, 0x00


	//----- nvinfo : EIATTR_KPARAM_INFO
	.align		4
.L_9:
        /*0018*/ 	.byte	0x04, 0x17
        /*001a*/ 	.short	(.L_11 - .L_10)
.L_10:
        /*001c*/ 	.word	0x00000000
        /*0020*/ 	.short	0x0002
        /*0022*/ 	.short	0x0010
        /*0024*/ 	.byte	0x00, 0xf5, 0x21, 0x00


	//----- nvinfo : EIATTR_KPARAM_INFO
	.align		4
.L_11:
        /*0028*/ 	.byte	0x04, 0x17
        /*002a*/ 	.short	(.L_13 - .L_12)
.L_12:
        /*002c*/ 	.word	0x00000000
        /*0030*/ 	.short	0x0001
        /*0032*/ 	.short	0x0008
        /*0034*/ 	.byte	0x00, 0xf5, 0x21, 0x00


	//----- nvinfo : EIATTR_KPARAM_INFO
	.align		4
.L_13:
        /*0038*/ 	.byte	0x04, 0x17
        /*003a*/ 	.short	(.L_15 - .L_14)
.L_14:
        /*003c*/ 	.word	0x00000000
        /*0040*/ 	.short	0x0000
        /*0042*/ 	.short	0x0000
        /*0044*/ 	.byte	0x00, 0xf5, 0x21, 0x00


	//----- nvinfo : EIATTR_SPARSE_MMA_MASK
	.align		4
.L_15:
        /*0048*/ 	.byte	0x03, 0x50
        /*004a*/ 	.short	0x0000


	//----- nvinfo : EIATTR_MAXREG_COUNT
	.align		4
        /*004c*/ 	.byte	0x03, 0x1b
        /*004e*/ 	.short	0x00ff


	//----- nvinfo : EIATTR_MERCURY_ISA_VERSION
	.align		4
        /*0050*/ 	.byte	0x03, 0x5f
        /*0052*/ 	.short	0x0101


	//----- nvinfo : EIATTR_VRC_CTA_INIT_COUNT
	.align		4
        /*0054*/ 	.byte	0x02, 0x4a
	.zero		1
	.zero		1


	//----- nvinfo : EIATTR_EXIT_INSTR_OFFSETS
	.align		4
        /*0058*/ 	.byte	0x04, 0x1c
        /*005a*/ 	.short	(.L_17 - .L_16)


	//   ....[0]....
.L_16:
        /*005c*/ 	.word	0x00000090


	//   ....[1]....
        /*0060*/ 	.word	0x00000190


	//----- nvinfo : EIATTR_CBANK_PARAM_SIZE
	.align		4
.L_17:
        /*0064*/ 	.byte	0x03, 0x19
        /*0066*/ 	.short	0x0020


	//----- nvinfo : EIATTR_PARAM_CBANK
	.align		4
        /*0068*/ 	.byte	0x04, 0x0a
        /*006a*/ 	.short	(.L_19 - .L_18)
	.align		4
.L_18:
        /*006c*/ 	.word	index@(.nv.constant0._Z9addKernelPiS_S_y)
        /*0070*/ 	.short	0x0380
        /*0072*/ 	.short	0x0020


	//----- nvinfo : EIATTR_SW_WAR
	.align		4
.L_19:
        /*0074*/ 	.byte	0x04, 0x36
        /*0076*/ 	.short	(.L_21 - .L_20)
.L_20:
        /*0078*/ 	.word	0x00000008
.L_21:


//--------------------- .nv.callgraph             --------------------------
	.section	.nv.callgraph,"",@"SHT_CUDA_CALLGRAPH"
	.align	4
	.sectionentsize	8
	.align		4
        /*0000*/ 	.word	0x00000000
	.align		4
        /*0004*/ 	.word	0xffffffff
	.align		4
        /*0008*/ 	.word	0x00000000
	.align		4
        /*000c*/ 	.word	0xfffffffe
	.align		4
        /*0010*/ 	.word	0x00000000
	.align		4
        /*0014*/ 	.word	0xfffffffd
	.align		4
        /*0018*/ 	.word	0x00000000
	.align		4
        /*001c*/ 	.word	0xfffffffc


//--------------------- .text._Z9addKernelPiS_S_y --------------------------
	.section	.text._Z9addKernelPiS_S_y,"ax",@progbits
	.align	128
        .global         _Z9addKernelPiS_S_y
        .type           _Z9addKernelPiS_S_y,@function
        .size           _Z9addKernelPiS_S_y,(.L_x_1 - _Z9addKernelPiS_S_y)
        .other          _Z9addKernelPiS_S_y,@"STO_CUDA_ENTRY STV_DEFAULT"
_Z9addKernelPiS_S_y:
.text._Z9addKernelPiS_S_y:
[----:B------:R-:W-:Y:S01]  /*0000*/  LDC R1, c[0x0][0x37c] ;  /* 0x0000df00ff017b82 */ /* 0x000fe20000000800 */
[----:B------:R-:W0:Y:S01]  /*0010*/  S2R R0, SR_TID.X ;  /* 0x0000000000007919 */ /* 0x000e220000002100 */
[----:B------:R-:W0:Y:S01]  /*0020*/  LDCU UR4, c[0x0][0x360] ;  /* 0x00006c00ff0477ac */ /* 0x000e220008000800 */
[----:B------:R-:W0:Y:S01]  /*0030*/  S2R R3, SR_CTAID.X ;  /* 0x0000000000037919 */ /* 0x000e220000002500 */
[----:B------:R-:W1:Y:S01]  /*0040*/  LDCU.64 UR6, c[0x0][0x398] ;  /* 0x00007300ff0677ac */ /* 0x000e620008000a00 */
[----:B0-----:R-:W-:-:S05]  /*0050*/  IMAD R0, R3, UR4, R0 ;  /* 0x0000000403007c24 */ /* 0x001fca000f8e0200 */
[----:B-1----:R-:W-:Y:S02]  /*0060*/  ISETP.GE.U32.AND P0, PT, R0, UR6, PT ;  /* 0x0000000600007c0c */ /* 0x002fe4000bf06070 */
[----:B------:R-:W-:-:S04]  /*0070*/  SHF.R.S32.HI R3, RZ, 0x1f, R0 ;  /* 0x0000001fff037819 */ /* 0x000fc80000011400 */
[----:B------:R-:W-:-:S13]  /*0080*/  ISETP.GE.U32.AND.EX P0, PT, R3, UR7, PT, P0 ;  /* 0x0000000703007c0c */ /* 0x000fda000bf06100 */
[----:B------:R-:W-:Y:S05]  /*0090*/  @P0 EXIT ;  /* 0x000000000000094d */ /* 0x000fea0003800000 */
[----:B------:R-:W0:Y:S01]  /*00a0*/  LDCU.64 UR6, c[0x0][0x390] ;  /* 0x00007200ff0677ac */ /* 0x000e220008000a00 */
[C---:B------:R-:W-:Y:S01]  /*00b0*/  IMAD.SHL.U32 R6, R0.reuse, 0x4, RZ ;  /* 0x0000000400067824 */ /* 0x040fe200078e00ff */
[----:B------:R-:W-:Y:S01]  /*00c0*/  SHF.L.U64.HI R0, R0, 0x2, R3 ;  /* 0x0000000200007819 */ /* 0x000fe20000010203 */
[----:B------:R-:W1:Y:S01]  /*00d0*/  LDCU.128 UR8, c[0x0][0x380] ;  /* 0x00007000ff0877ac */ /* 0x000e620008000c00 */
[----:B------:R-:W2:Y:S02]  /*00e0*/  LDCU.64 UR4, c[0x0][0x358] ;  /* 0x00006b00ff0477ac */ /* 0x000ea40008000a00 */
[C---:B0-----:R-:W-:Y:S02]  /*00f0*/  IADD3 R4, P1, PT, R6.reuse, UR6, RZ ;  /* 0x0000000606047c10 */ /* 0x041fe4000ff3e0ff */
[----:B-1----:R-:W-:Y:S02]  /*0100*/  IADD3 R2, P0, PT, R6, UR10, RZ ;  /* 0x0000000a06027c10 */ /* 0x002fe4000ff1e0ff */
[----:B------:R-:W-:-:S02]  /*0110*/  IADD3.X R5, PT, PT, R0, UR7, RZ, P1, !PT ;  /* 0x0000000700057c10 */ /* 0x000fc40008ffe4ff */
[----:B------:R-:W-:-:S04]  /*0120*/  IADD3.X R3, PT, PT, R0, UR11, RZ, P0, !PT ;  /* 0x0000000b00037c10 */ /* 0x000fc800087fe4ff */
[----:B--2---:R-:W2:Y:S04]  /*0130*/  LDG.E R5, desc[UR4][R4.64] ;  /* 0x0000000404057981 */ /* 0x004ea8000c1e1900 */
[----:B------:R-:W2:Y:S01]  /*0140*/  LDG.E R2, desc[UR4][R2.64] ;  /* 0x0000000402027981 */ /* 0x000ea2000c1e1900 */
[----:B------:R-:W-:-:S04]  /*0150*/  IADD3 R6, P0, PT, R6, UR8, RZ ;  /* 0x0000000806067c10 */ /* 0x000fc8000ff1e0ff */
[----:B------:R-:W-:Y:S01]  /*0160*/  IADD3.X R7, PT, PT, R0, UR9, RZ, P0, !PT ;  /* 0x0000000900077c10 */ /* 0x000fe200087fe4ff */
[----:B--2---:R-:W-:-:S05]  /*0170*/  IMAD.IADD R9, R2, 0x1, R5 ;  /* 0x0000000102097824 */ /* 0x004fca00078e0205 */
[----:B------:R-:W-:Y:S01]  /*0180*/  STG.E desc[UR4][R6.64], R9 ;  /* 0x0000000906007986 */ /* 0x000fe2000c101904 */
[----:B------:R-:W-:Y:S05]  /*0190*/  EXIT ;  /* 0x000000000000794d */ /* 0x000fea0003800000 */
.L_x_0:
[----:B------:R-:W-:-:S00]  /*01a0*/  BRA `(.L_x_0) ;  /* 0xfffffffc00fc7947 */ /* 0x000fc0000383ffff */
[----:B------:R-:W-:-:S00]  /*01b0*/  NOP ;  /* 0x0000000000007918 */ /* 0x000fc00000000000 */
        /* <DEDUP_REMOVED lines=12> */
.L_x_1:


//--------------------- .nv.shared.reserved.0     --------------------------
	.section	.nv.shared.reserved.0,"aw",@nobits
	.weak		__nv_reservedSMEM_offset_0_alias
	.size		__nv_reservedSMEM_offset_0_alias, 0, 64
	.other		__nv_reservedSMEM_offset_0_alias,@"STO_CUDA_RESERVED_SHARED STV_DEFAULT"
__nv_reservedSMEM_offset_0_alias:
	.zero		0
	.zero		64


//--------------------- .nv.constant0._Z9addKernelPiS_S_y --------------------------
	.section	.nv.constant0._Z9addKernelPiS_S_y,"a",@progbits
	.sectionflags	@""
	.align	4
.nv.constant0._Z9addKernelPiS_S_y:
	.zero		928


//--------------------- SYMBOLS --------------------------

	.type		.nv.reservedSmem.offset0,@object
	.size		.nv.reservedSmem.offset0,0x4
